	.headerflags	@"EF_CUDA_TEXMODE_UNIFIED EF_CUDA_64BIT_ADDRESS EF_CUDA_ACCELERATORS EF_CUDA_SM90 EF_CUDA_VIRTUAL_SM(EF_CUDA_SM90)"
	.elftype	@"ET_EXEC"


//--------------------- .nv.info                  --------------------------
	.section	.nv.info,"",@"SHT_CUDA_INFO"
	.align	4


	//----- nvinfo : EIATTR_REGCOUNT
	.align		4
        /*0000*/ 	.byte	0x04, 0x2f
        /*0002*/ 	.short	(.L_1 - .L_0)
	.align		4
.L_0:
        /*0004*/ 	.word	index@(triton_poi_fused_cat_13)
        /*0008*/ 	.word	0x0000000e


	//----- nvinfo : EIATTR_MIN_STACK_SIZE
	.align		4
.L_1:
        /*000c*/ 	.byte	0x04, 0x12
        /*000e*/ 	.short	(.L_3 - .L_2)
	.align		4
.L_2:
        /*0010*/ 	.word	index@(triton_poi_fused_cat_13)
        /*0014*/ 	.word	0x00000000


	//----- nvinfo : EIATTR_FRAME_SIZE
	.align		4
.L_3:
        /*0018*/ 	.byte	0x04, 0x11
        /*001a*/ 	.short	(.L_5 - .L_4)
	.align		4
.L_4:
        /*001c*/ 	.word	index@(triton_poi_fused_cat_13)
        /*0020*/ 	.word	0x00000000


	//----- nvinfo : EIATTR_MIN_STACK_SIZE
	.align		4
.L_5:
        /*0024*/ 	.byte	0x04, 0x12
        /*0026*/ 	.short	(.L_7 - .L_6)
	.align		4
.L_6:
        /*0028*/ 	.word	index@(triton_poi_fused_cat_13)
        /*002c*/ 	.word	0x00000000
.L_7:


//--------------------- .nv.info.triton_poi_fused_cat_13 --------------------------
	.section	.nv.info.triton_poi_fused_cat_13,"",@"SHT_CUDA_INFO"
	.sectionflags	@""
	.align	4


	//----- nvinfo : EIATTR_CUDA_API_VERSION
	.align		4
        /*0000*/ 	.byte	0x04, 0x37
        /*0002*/ 	.short	(.L_9 - .L_8)
.L_8:
        /*0004*/ 	.word	0x0000007c


	//----- nvinfo : EIATTR_KPARAM_INFO
	.align		4
.L_9:
        /*0008*/ 	.byte	0x04, 0x17
        /*000a*/ 	.short	(.L_11 - .L_10)
.L_10:
        /*000c*/ 	.word	0x00000000
        /*0010*/ 	.short	0x0003
        /*0012*/ 	.short	0x0018
        /*0014*/ 	.byte	0x00, 0xf0, 0x11, 0x00


	//----- nvinfo : EIATTR_KPARAM_INFO
	.align		4
.L_11:
        /*0018*/ 	.byte	0x04, 0x17
        /*001a*/ 	.short	(.L_13 - .L_12)
.L_12:
        /*001c*/ 	.word	0x00000000
        /*0020*/ 	.short	0x0002
        /*0022*/ 	.short	0x0010
        /*0024*/ 	.byte	0x00, 0xf4, 0x21, 0x00


	//----- nvinfo : EIATTR_KPARAM_INFO
	.align		4
.L_13:
        /*0028*/ 	.byte	0x04, 0x17
        /*002a*/ 	.short	(.L_15 - .L_14)
.L_14:
        /*002c*/ 	.word	0x00000000
        /*0030*/ 	.short	0x0001
        /*0032*/ 	.short	0x0008
        /*0034*/ 	.byte	0x00, 0xf4, 0x21, 0x00


	//----- nvinfo : EIATTR_KPARAM_INFO
	.align		4
.L_15:
        /*0038*/ 	.byte	0x04, 0x17
        /*003a*/ 	.short	(.L_17 - .L_16)
.L_16:
        /*003c*/ 	.word	0x00000000
        /*0040*/ 	.short	0x0000
        /*0042*/ 	.short	0x0000
        /*0044*/ 	.byte	0x00, 0xf4, 0x21, 0x00


	//----- nvinfo : EIATTR_SPARSE_MMA_MASK
	.align		4
.L_17:
        /*0048*/ 	.byte	0x03, 0x50
        /*004a*/ 	.short	0x0000


	//----- nvinfo : EIATTR_MAXREG_COUNT
	.align		4
        /*004c*/ 	.byte	0x03, 0x1b
        /*004e*/ 	.short	0x00ff


	//----- nvinfo : EIATTR_EXIT_INSTR_OFFSETS
	.align		4
        /*0050*/ 	.byte	0x04, 0x1c
        /*0052*/ 	.short	(.L_19 - .L_18)


	//   ....[0]....
.L_18:
        /*0054*/ 	.word	0x000001e0


	//   ....[1]....
        /*0058*/ 	.word	0x00000200


	//----- nvinfo : EIATTR_REQNTID
	.align		4
.L_19:
        /*005c*/ 	.byte	0x04, 0x10
        /*005e*/ 	.short	(.L_21 - .L_20)
.L_20:
        /*0060*/ 	.word	0x00000080
        /*0064*/ 	.word	0x00000001
        /*0068*/ 	.word	0x00000001


	//----- nvinfo : EIATTR_CBANK_PARAM_SIZE
	.align		4
.L_21:
        /*006c*/ 	.byte	0x03, 0x19
        /*006e*/ 	.short	0x001c


	//----- nvinfo : EIATTR_PARAM_CBANK
	.align		4
        /*0070*/ 	.byte	0x04, 0x0a
        /*0072*/ 	.short	(.L_23 - .L_22)
	.align		4
.L_22:
        /*0074*/ 	.word	index@(.nv.constant0.triton_poi_fused_cat_13)
        /*0078*/ 	.short	0x0210
        /*007a*/ 	.short	0x001c


	//----- nvinfo : EIATTR_SW_WAR
	.align		4
.L_23:
        /*007c*/ 	.byte	0x04, 0x36
        /*007e*/ 	.short	(.L_25 - .L_24)
.L_24:
        /*0080*/ 	.word	0x00000008
.L_25:


//--------------------- .nv.callgraph             --------------------------
	.section	.nv.callgraph,"",@"SHT_CUDA_CALLGRAPH"
	.align	4
	.sectionentsize	8
	.align		4
        /*0000*/ 	.word	0x00000000
	.align		4
        /*0004*/ 	.word	0xffffffff
	.align		4
        /*0008*/ 	.word	0x00000000
	.align		4
        /*000c*/ 	.word	0xfffffffe
	.align		4
        /*0010*/ 	.word	0x00000000
	.align		4
        /*0014*/ 	.word	0xfffffffd
	.align		4
        /*0018*/ 	.word	0x00000000
	.align		4
        /*001c*/ 	.word	0xfffffffc


//--------------------- .text.triton_poi_fused_cat_13 --------------------------
	.section	.text.triton_poi_fused_cat_13,"ax",@progbits
	.align	128
        .global         triton_poi_fused_cat_13
        .type           triton_poi_fused_cat_13,@function
        .size           triton_poi_fused_cat_13,(.L_x_1 - triton_poi_fused_cat_13)
        .other          triton_poi_fused_cat_13,@"STO_CUDA_ENTRY STV_DEFAULT"
triton_poi_fused_cat_13:
.text.triton_poi_fused_cat_13:
[----:B------:R-:W0:Y:S02]  /*0000*/  LDC R1, c[0x0][0x28] ;  /* 0x00000a00ff017b82 */ /* 0x000e240000000800 */
[----:B------:R-:W1:Y:S01]  /*0010*/  S2R R0, SR_TID.X ;  /* 0x0000000000007919 */ /* 0x000e620000002100 */
[----:B------:R-:W2:Y:S01]  /*0020*/  LDC.64 R2, c[0x0][0x210] ;  /* 0x00008400ff027b82 */ /* 0x000ea20000000a00 */
[----:B------:R-:W-:Y:S01]  /*0030*/  ULDC.64 UR4, c[0x0][0x208] ;  /* 0x0000820000047ab9 */ /* 0x000fe20000000a00 */
[----:B------:R-:W3:Y:S01]  /*0040*/  S2R R9, SR_CTAID.X ;  /* 0x0000000000097919 */ /* 0x000ee20000002500 */
[----:B-1----:R-:W-:-:S05]  /*0050*/  LOP3.LUT R0, R0, 0x7f, RZ, 0xc0, !PT ;  /* 0x0000007f00007812 */ /* 0x002fca00078ec0ff */
[----:B---3--:R-:W-:-:S05]  /*0060*/  IMAD R9, R9, 0x80, R0 ;  /* 0x0000008009097824 */ /* 0x008fca00078e0200 */
[----:B------:R-:W-:-:S04]  /*0070*/  SHF.R.S32.HI R0, RZ, 0x1f, R9 ;  /* 0x0000001fff007819 */ /* 0x000fc80000011409 */
[----:B------:R-:W-:-:S04]  /*0080*/  LEA.HI R0, R0, R9, RZ, 0x6 ;  /* 0x0000000900007211 */ /* 0x000fc800078f30ff */
[----:B------:R-:W-:Y:S02]  /*0090*/  LOP3.LUT R4, R0, 0xffffffc0, RZ, 0xc0, !PT ;  /* 0xffffffc000047812 */ /* 0x000fe400078ec0ff */
[----:B------:R-:W-:-:S03]  /*00a0*/  SHF.R.S32.HI R0, RZ, 0x6, R0 ;  /* 0x00000006ff007819 */ /* 0x000fc60000011400 */
[----:B------:R-:W-:Y:S02]  /*00b0*/  IMAD.IADD R7, R9, 0x1, -R4 ;  /* 0x0000000109077824 */ /* 0x000fe400078e0a04 */
[----:B------:R-:W1:Y:S02]  /*00c0*/  LDC.64 R4, c[0x0][0x218] ;  /* 0x00008600ff047b82 */ /* 0x000e640000000a00 */
[----:B------:R-:W-:Y:S01]  /*00d0*/  IMAD R11, R0, 0x20, R7 ;  /* 0x00000020000b7824 */ /* 0x000fe200078e0207 */
[----:B------:R-:W-:Y:S01]  /*00e0*/  ISETP.GE.AND P2, PT, R7, 0x20, PT ;  /* 0x000000200700780c */ /* 0x000fe20003f46270 */
[----:B------:R-:W-:Y:S02]  /*00f0*/  IMAD.MOV.U32 R0, RZ, RZ, RZ ;  /* 0x000000ffff007224 */ /* 0x000fe400078e00ff */
[----:B--2---:R-:W-:Y:S01]  /*0100*/  IMAD.WIDE R2, R11, 0x4, R2 ;  /* 0x000000040b027825 */ /* 0x004fe200078e0202 */
[C---:B------:R-:W-:Y:S02]  /*0110*/  ISETP.LT.AND P3, PT, R9.reuse, 0x100, !P2 ;  /* 0x000001000900780c */ /* 0x040fe40005761270 */
[----:B------:R-:W-:-:S04]  /*0120*/  ISETP.GE.AND P0, PT, R9, 0x100, PT ;  /* 0x000001000900780c */ /* 0x000fc80003f06270 */
[----:B------:R-:W-:Y:S01]  /*0130*/  ISETP.GT.AND P1, PT, R7, 0x1f, !P0 ;  /* 0x0000001f0700780c */ /* 0x000fe20004724270 */
[----:B------:R-:W-:Y:S01]  /*0140*/  IMAD.MOV.U32 R8, RZ, RZ, RZ ;  /* 0x000000ffff087224 */ /* 0x000fe200078e00ff */
[----:B------:R-:W2:Y:S05]  /*0150*/  LDC.64 R6, c[0x0][0x220] ;  /* 0x00008800ff067b82 */ /* 0x000eaa0000000a00 */
[----:B------:R-:W3:Y:S01]  /*0160*/  @P3 LDG.E.EL R0, desc[UR4][R2.64] ;  /* 0x0000000402003981 */ /* 0x000ee2000c2e1900 */
[----:B-1----:R-:W-:-:S05]  /*0170*/  IMAD.WIDE R4, R11, 0x4, R4 ;  /* 0x000000040b047825 */ /* 0x002fca00078e0204 */
[----:B------:R-:W4:Y:S01]  /*0180*/  @P1 LDG.E.EL R8, desc[UR4][R4.64+-0x80] ;  /* 0xffff800404081981 */ /* 0x000f22000c2e1900 */
[----:B--2---:R-:W-:Y:S01]  /*0190*/  IMAD.WIDE R6, R9, 0x4, R6 ;  /* 0x0000000409067825 */ /* 0x004fe200078e0206 */
[----:B---3--:R-:W-:-:S04]  /*01a0*/  SEL R11, R0, RZ, P3 ;  /* 0x000000ff000b7207 */ /* 0x008fc80001800000 */
[----:B------:R-:W-:-:S13]  /*01b0*/  FSETP.GT.AND P3, PT, R11, RZ, PT ;  /* 0x000000ff0b00720b */ /* 0x000fda0003f64000 */
[----:B------:R-:W-:Y:S01]  /*01c0*/  @!P3 FMUL R11, R11, 0.10000000149011611938 ;  /* 0x3dcccccd0b0bb820 */ /* 0x000fe20000400000 */
[----:B----4-:R-:W-:Y:S01]  /*01d0*/  @P2 SEL R11, R8, RZ, P1 ;  /* 0x000000ff080b2207 */ /* 0x010fe20000800000 */
[----:B------:R-:W-:Y:S06]  /*01e0*/  @P0 EXIT ;  /* 0x000000000000094d */ /* 0x000fec0003800000 */
[----:B------:R-:W-:Y:S01]  /*01f0*/  STG.E desc[UR4][R6.64], R11 ;  /* 0x0000000b06007986 */ /* 0x000fe2000c101904 */
[----:B------:R-:W-:Y:S05]  /*0200*/  EXIT ;  /* 0x000000000000794d */ /* 0x000fea0003800000 */
.L_x_0:
[----:B------:R-:W-:-:S00]  /*0210*/  BRA `(.L_x_0) ;  /* 0xfffffffc00fc7947 */ /* 0x000fc0000383ffff */
[----:B------:R-:W-:-:S00]  /*0220*/  NOP ;  /* 0x0000000000007918 */ /* 0x000fc00000000000 */
        /* <DEDUP_REMOVED lines=13> */
.L_x_1:


//--------------------- .nv.constant0.triton_poi_fused_cat_13 --------------------------
	.section	.nv.constant0.triton_poi_fused_cat_13,"a",@progbits
	.sectionflags	@""
	.align	4
.nv.constant0.triton_poi_fused_cat_13:
	.zero		556
